//
// Generated by NVIDIA NVVM Compiler
//
// Compiler Build ID: CL-36424714
// Cuda compilation tools, release 13.0, V13.0.88
// Based on NVVM 20.0.0
//

.version 9.0
.target sm_100
.address_size 64

	// .globl	_Z9calculatePyS_S_

.visible .entry _Z9calculatePyS_S_(
	.param .u64 .ptr .align 1 _Z9calculatePyS_S__param_0,
	.param .u64 .ptr .align 1 _Z9calculatePyS_S__param_1,
	.param .u64 .ptr .align 1 _Z9calculatePyS_S__param_2
)
{
	.reg .pred 	%p<5>;
	.reg .b32 	%r<16>;
	.reg .b64 	%rd<10>;

	ld.param.u64 	%rd1, [_Z9calculatePyS_S__param_0];
	ld.param.u64 	%rd2, [_Z9calculatePyS_S__param_1];
	ld.param.u64 	%rd3, [_Z9calculatePyS_S__param_2];
	mov.u32 	%r2, %ctaid.x;
	mov.u32 	%r3, %ctaid.y;
	mov.u32 	%r4, %ctaid.z;
	mov.u32 	%r5, %tid.x;
	mov.u32 	%r6, %tid.y;
	mov.u32 	%r7, %tid.z;
	add.s32 	%r8, %r7, %r2;
	mad.lo.s32 	%r9, %r3, 10000, %r5;
	mad.lo.s32 	%r10, %r4, 10000000, %r9;
	mad.lo.s32 	%r11, %r6, 10, %r10;
	mad.lo.s32 	%r12, %r8, 100, %r11;
	add.s32 	%r1, %r12, 1;
	and.b32  	%r13, %r5, 1;
	setp.eq.b32 	%p1, %r13, 1;
	not.pred 	%p2, %p1;
	@%p2 bra 	$L__BB0_2;
	cvta.to.global.u64 	%rd4, %rd1;
	atom.global.add.u64 	%rd5, [%rd4], 1;
$L__BB0_2:
	mul.lo.s32 	%r14, %r1, -1431655765;
	setp.gt.u32 	%p3, %r14, 1431655765;
	@%p3 bra 	$L__BB0_4;
	cvta.to.global.u64 	%rd6, %rd2;
	atom.global.add.u64 	%rd7, [%rd6], 1;
$L__BB0_4:
	mul.lo.s32 	%r15, %r1, -858993459;
	setp.gt.u32 	%p4, %r15, 858993459;
	@%p4 bra 	$L__BB0_6;
	cvta.to.global.u64 	%rd8, %rd3;
	atom.global.add.u64 	%rd9, [%rd8], 1;
$L__BB0_6:
	ret;

}


// ===== COMPILED SASS (sm_100) =====

	.target	sm_100

	.elftype	@"ET_EXEC"


//--------------------- .note.nv.tkinfo           --------------------------
	.section	.note.nv.tkinfo,"",@"SHT_NOTE"
	.sectionflags	@"SHF_NOTE_NV_TKINFO"
	.tkinfo
        /*0018*/ 	.word	0x00000002
        /*0030*/ 	.string	""
        /*0030*/ 	.string	"ptxas"
        /*0030*/ 	.string	"Cuda compilation tools, release 13.0, V13.0.88"
        /*0030*/ 	.string	"Build cuda_13.0.r13.0/compiler.36424714_0"
        /*0030*/ 	.string	"-arch sm_100 -m 64 "



//--------------------- .note.nv.cuinfo           --------------------------
	.section	.note.nv.cuinfo,"",@"SHT_NOTE"
	.sectionflags	@"SHF_NOTE_NV_CUINFO"
        /*0018*/ 	.short	0x0002
        /*001a*/ 	.short	0x0064
        /*001c*/ 	.short	0x0082
	.zero		2


//--------------------- .nv.info                  --------------------------
	.section	.nv.info,"",@"SHT_CUDA_INFO"
	.align	4


	//----- nvinfo : EIATTR_REGCOUNT
	.align		4
        /*0000*/ 	.byte	0x04, 0x2f
        /*0002*/ 	.short	(.L_1 - .L_0)
	.align		4
.L_0:
        /*0004*/ 	.word	index@(_Z9calculatePyS_S_)
        /*0008*/ 	.word	0x0000000c


	//----- nvinfo : EIATTR_FRAME_SIZE
	.align		4
.L_1:
        /*000c*/ 	.byte	0x04, 0x11
        /*000e*/ 	.short	(.L_3 - .L_2)
	.align		4
.L_2:
        /*0010*/ 	.word	index@(_Z9calculatePyS_S_)
        /*0014*/ 	.word	0x00000000


	//----- nvinfo : EIATTR_MIN_STACK_SIZE
	.align		4
.L_3:
        /*0018*/ 	.byte	0x04, 0x12
        /*001a*/ 	.short	(.L_5 - .L_4)
	.align		4
.L_4:
        /*001c*/ 	.word	index@(_Z9calculatePyS_S_)
        /*0020*/ 	.word	0x00000000
.L_5:


//--------------------- .nv.compat                --------------------------
	.section	.nv.compat,"",@"SHT_CUDA_COMPAT_INFO"
	.align	4
        /*0000*/ 	.byte	0x02, 0x09, 0x00, 0x00, 0x02, 0x02, 0x01, 0x00, 0x02, 0x05, 0x05, 0x00, 0x03, 0x07, 0x01, 0x01
        /*0010*/ 	.byte	0x02, 0x03, 0x00, 0x00, 0x02, 0x06, 0x01, 0x00, 0x04, 0x0b, 0x08, 0x00, 0x09, 0x00, 0x00, 0x00
        /*0020*/ 	.byte	0x00, 0x00, 0x00, 0x00


//--------------------- .nv.info._Z9calculatePyS_S_ --------------------------
	.section	.nv.info._Z9calculatePyS_S_,"",@"SHT_CUDA_INFO"
	.sectionflags	@""
	.align	4


	//----- nvinfo : EIATTR_CUDA_API_VERSION
	.align		4
        /*0000*/ 	.byte	0x04, 0x37
        /*0002*/ 	.short	(.L_7 - .L_6)
.L_6:
        /*0004*/ 	.word	0x00000082


	//----- nvinfo : EIATTR_KPARAM_INFO
	.align		4
.L_7:
        /*0008*/ 	.byte	0x04, 0x17
        /*000a*/ 	.short	(.L_9 - .L_8)
.L_8:
        /*000c*/ 	.word	0x00000000
        /*0010*/ 	.short	0x0002
        /*0012*/ 	.short	0x0010
        /*0014*/ 	.byte	0x00, 0xf5, 0x21, 0x00


	//----- nvinfo : EIATTR_KPARAM_INFO
	.align		4
.L_9:
        /*0018*/ 	.byte	0x04, 0x17
        /*001a*/ 	.short	(.L_11 - .L_10)
.L_10:
        /*001c*/ 	.word	0x00000000
        /*0020*/ 	.short	0x0001
        /*0022*/ 	.short	0x0008
        /*0024*/ 	.byte	0x00, 0xf5, 0x21, 0x00


	//----- nvinfo : EIATTR_KPARAM_INFO
	.align		4
.L_11:
        /*0028*/ 	.byte	0x04, 0x17
        /*002a*/ 	.short	(.L_13 - .L_12)
.L_12:
        /*002c*/ 	.word	0x00000000
        /*0030*/ 	.short	0x0000
        /*0032*/ 	.short	0x0000
        /*0034*/ 	.byte	0x00, 0xf5, 0x21, 0x00


	//----- nvinfo : EIATTR_SPARSE_MMA_MASK
	.align		4
.L_13:
        /*0038*/ 	.byte	0x03, 0x50
        /*003a*/ 	.short	0x0000


	//----- nvinfo : EIATTR_MAXREG_COUNT
	.align		4
        /*003c*/ 	.byte	0x03, 0x1b
        /*003e*/ 	.short	0x00ff


	//----- nvinfo : EIATTR_MERCURY_ISA_VERSION
	.align		4
        /*0040*/ 	.byte	0x03, 0x5f
        /*0042*/ 	.short	0x0101


	//----- nvinfo : EIATTR_INT_WARP_WIDE_INSTR_OFFSETS
	.align		4
        /*0044*/ 	.byte	0x04, 0x31
        /*0046*/ 	.short	(.L_15 - .L_14)


	//   ....[0]....
.L_14:
        /*0048*/ 	.word	0x00000190


	//   ....[1]....
        /*004c*/ 	.word	0x00000290


	//   ....[2]....
        /*0050*/ 	.word	0x00000380


	//----- nvinfo : EIATTR_VRC_CTA_INIT_COUNT
	.align		4
.L_15:
        /*0054*/ 	.byte	0x02, 0x4a
	.zero		1
	.zero		1


	//----- nvinfo : EIATTR_EXIT_INSTR_OFFSETS
	.align		4
        /*0058*/ 	.byte	0x04, 0x1c
        /*005a*/ 	.short	(.L_17 - .L_16)


	//   ....[0]....
.L_16:
        /*005c*/ 	.word	0x00000350


	//   ....[1]....
        /*0060*/ 	.word	0x00000430


	//----- nvinfo : EIATTR_CRS_STACK_SIZE
	.align		4
.L_17:
        /*0064*/ 	.byte	0x04, 0x1e
        /*0066*/ 	.short	(.L_19 - .L_18)
.L_18:
        /*0068*/ 	.word	0x00000000


	//----- nvinfo : EIATTR_CBANK_PARAM_SIZE
	.align		4
.L_19:
        /*006c*/ 	.byte	0x03, 0x19
        /*006e*/ 	.short	0x0018


	//----- nvinfo : EIATTR_PARAM_CBANK
	.align		4
        /*0070*/ 	.byte	0x04, 0x0a
        /*0072*/ 	.short	(.L_21 - .L_20)
	.align		4
.L_20:
        /*0074*/ 	.word	index@(.nv.constant0._Z9calculatePyS_S_)
        /*0078*/ 	.short	0x0380
        /*007a*/ 	.short	0x0018


	//----- nvinfo : EIATTR_SW_WAR
	.align		4
.L_21:
        /*007c*/ 	.byte	0x04, 0x36
        /*007e*/ 	.short	(.L_23 - .L_22)
.L_22:
        /*0080*/ 	.word	0x00000008
.L_23:


//--------------------- .nv.callgraph             --------------------------
	.section	.nv.callgraph,"",@"SHT_CUDA_CALLGRAPH"
	.align	4
	.sectionentsize	8
	.align		4
        /*0000*/ 	.word	0x00000000
	.align		4
        /*0004*/ 	.word	0xffffffff
	.align		4
        /*0008*/ 	.word	0x00000000
	.align		4
        /*000c*/ 	.word	0xfffffffe
	.align		4
        /*0010*/ 	.word	0x00000000
	.align		4
        /*0014*/ 	.word	0xfffffffd
	.align		4
        /*0018*/ 	.word	0x00000000
	.align		4
        /*001c*/ 	.word	0xfffffffc


//--------------------- .text._Z9calculatePyS_S_  --------------------------
	.section	.text._Z9calculatePyS_S_,"ax",@progbits
	.align	128
        .global         _Z9calculatePyS_S_
        .type           _Z9calculatePyS_S_,@function
        .size           _Z9calculatePyS_S_,(.L_x_5 - _Z9calculatePyS_S_)
        .other          _Z9calculatePyS_S_,@"STO_CUDA_ENTRY STV_DEFAULT"
_Z9calculatePyS_S_:
.text._Z9calculatePyS_S_:
[----:B------:R-:W-:Y:S01]  /*0000*/  LDC R1, c[0x0][0x37c] ;  /* 0x0000df00ff017b82 */ /* 0x000fe20000000800 */
[----:B------:R-:W0:Y:S07]  /*0010*/  S2R R0, SR_CTAID.Y ;  /* 0x0000000000007919 */ /* 0x000e2e0000002600 */
[----:B------:R-:W1:Y:S01]  /*0020*/  S2UR UR4, SR_CTAID.X ;  /* 0x00000000000479c3 */ /* 0x000e620000002500 */
[----:B------:R-:W-:Y:S01]  /*0030*/  HFMA2 R9, -RZ, RZ, -19.1875, -19.203125 ;  /* 0xcccccccdff097431 */ /* 0x000fe200000001ff */
[----:B------:R-:W2:Y:S01]  /*0040*/  LDCU.64 UR8, c[0x0][0x358] ;  /* 0x00006b00ff0877ac */ /* 0x000ea20008000a00 */
[----:B------:R-:W0:Y:S01]  /*0050*/  S2R R5, SR_TID.X ;  /* 0x0000000000057919 */ /* 0x000e220000002100 */
[----:B------:R-:W-:Y:S01]  /*0060*/  BSSY.RECONVERGENT B0, `(.L_x_0) ;  /* 0x000001e000007945 */ /* 0x000fe20003800200 */
[----:B------:R-:W3:Y:S01]  /*0070*/  S2R R3, SR_CTAID.Z ;  /* 0x0000000000037919 */ /* 0x000ee20000002700 */
[----:B------:R-:W4:Y:S01]  /*0080*/  S2R R7, SR_TID.Y ;  /* 0x0000000000077919 */ /* 0x000f220000002200 */
[----:B------:R-:W1:Y:S01]  /*0090*/  S2R R4, SR_TID.Z ;  /* 0x0000000000047919 */ /* 0x000e620000002300 */
[----:B0-----:R-:W-:-:S04]  /*00a0*/  IMAD R0, R0, 0x2710, R5 ;  /* 0x0000271000007824 */ /* 0x001fc800078e0205 */
[----:B---3--:R-:W-:-:S04]  /*00b0*/  IMAD R2, R3, 0x989680, R0 ;  /* 0x0098968003027824 */ /* 0x008fc800078e0200 */
[----:B----4-:R-:W-:Y:S01]  /*00c0*/  IMAD R3, R7, 0xa, R2 ;  /* 0x0000000a07037824 */ /* 0x010fe200078e0202 */
[----:B------:R-:W-:Y:S01]  /*00d0*/  LOP3.LUT R2, R5, 0x1, RZ, 0xc0, !PT ;  /* 0x0000000105027812 */ /* 0x000fe200078ec0ff */
[----:B------:R-:W-:Y:S02]  /*00e0*/  IMAD.MOV.U32 R7, RZ, RZ, -0x55555555 ;  /* 0xaaaaaaabff077424 */ /* 0x000fe400078e00ff */
[----:B-1----:R-:W-:Y:S01]  /*00f0*/  VIADD R0, R4, UR4 ;  /* 0x0000000404007c36 */ /* 0x002fe20008000000 */
[----:B------:R-:W-:-:S03]  /*0100*/  ISETP.NE.U32.AND P2, PT, R2, 0x1, PT ;  /* 0x000000010200780c */ /* 0x000fc60003f45070 */
[----:B------:R-:W-:-:S04]  /*0110*/  IMAD R0, R0, 0x64, R3 ;  /* 0x0000006400007824 */ /* 0x000fc800078e0203 */
[C---:B------:R-:W-:Y:S02]  /*0120*/  IMAD R3, R0.reuse, R7, -0x55555555 ;  /* 0xaaaaaaab00037424 */ /* 0x040fe400078e0207 */
[----:B------:R-:W-:-:S03]  /*0130*/  IMAD R0, R0, R9, -0x33333333 ;  /* 0xcccccccd00007424 */ /* 0x000fc600078e0209 */
[----:B------:R-:W-:Y:S02]  /*0140*/  ISETP.GT.U32.AND P0, PT, R3, 0x55555555, PT ;  /* 0x555555550300780c */ /* 0x000fe40003f04070 */
[----:B------:R-:W-:Y:S01]  /*0150*/  ISETP.GT.U32.AND P1, PT, R0, 0x33333333, PT ;  /* 0x333333330000780c */ /* 0x000fe20003f24070 */
[----:B--2---:R-:W-:-:S12]  /*0160*/  @P2 BRA `(.L_x_1) ;  /* 0x0000000000342947 */ /* 0x004fd80003800000 */
[----:B------:R-:W0:Y:S01]  /*0170*/  S2R R0, SR_LANEID ;  /* 0x0000000000007919 */ /* 0x000e220000000000 */
[----:B------:R-:W1:Y:S01]  /*0180*/  LDC.64 R2, c[0x0][0x380] ;  /* 0x0000e000ff027b82 */ /* 0x000e620000000a00 */
[----:B------:R-:W-:Y:S02]  /*0190*/  VOTEU.ANY UR4, UPT, PT ;  /* 0x0000000000047886 */ /* 0x000fe400038e0100 */
[----:B------:R-:W-:Y:S02]  /*01a0*/  UPOPC UR6, UR4 ;  /* 0x00000004000672bf */ /* 0x000fe40008000000 */
[----:B------:R-:W-:Y:S02]  /*01b0*/  UFLO.U32 UR5, UR4 ;  /* 0x00000004000572bd */ /* 0x000fe400080e0000 */
[----:B------:R-:W-:Y:S01]  /*01c0*/  UIMAD.WIDE.U32 UR6, UR6, 0x1, URZ ;  /* 0x00000001060678a5 */ /* 0x000fe2000f8e00ff */
[----:B------:R-:W-:-:S03]  /*01d0*/  UMOV UR4, URZ ;  /* 0x000000ff00047c82 */ /* 0x000fc60008000000 */
[----:B------:R-:W-:Y:S02]  /*01e0*/  UIADD3 UR4, UPT, UPT, UR7, UR4, URZ ;  /* 0x0000000407047290 */ /* 0x000fe4000fffe0ff */
[----:B------:R-:W-:Y:S01]  /*01f0*/  MOV R5, UR7 ;  /* 0x0000000700057c02 */ /* 0x000fe20008000f00 */
[----:B------:R-:W-:-:S03]  /*0200*/  IMAD.U32 R4, RZ, RZ, UR6 ;  /* 0x00000006ff047e24 */ /* 0x000fc6000f8e00ff */
[----:B------:R-:W-:Y:S01]  /*0210*/  IMAD.U32 R5, RZ, RZ, UR4 ;  /* 0x00000004ff057e24 */ /* 0x000fe2000f8e00ff */
[----:B0-----:R-:W-:-:S13]  /*0220*/  ISETP.EQ.U32.AND P2, PT, R0, UR5, PT ;  /* 0x0000000500007c0c */ /* 0x001fda000bf42070 */
[----:B-1----:R0:W-:Y:S02]  /*0230*/  @P2 REDG.E.ADD.64.STRONG.GPU desc[UR8][R2.64], R4 ;  /* 0x000000040200298e */ /* 0x0021e4000c12e508 */
.L_x_1:
[----:B------:R-:W-:Y:S05]  /*0240*/  BSYNC.RECONVERGENT B0 ;  /* 0x0000000000007941 */ /* 0x000fea0003800200 */
.L_x_0:
[----:B------:R-:W-:Y:S04]  /*0250*/  BSSY.RECONVERGENT B0, `(.L_x_2) ;  /* 0x000000f000007945 */ /* 0x000fe80003800200 */
[----:B------:R-:W-:Y:S05]  /*0260*/  @P0 BRA `(.L_x_3) ;  /* 0x0000000000340947 */ /* 0x000fea0003800000 */
[----:B------:R-:W1:Y:S01]  /*0270*/  S2R R0, SR_LANEID ;  /* 0x0000000000007919 */ /* 0x000e620000000000 */
[----:B0-----:R-:W0:Y:S01]  /*0280*/  LDC.64 R2, c[0x0][0x388] ;  /* 0x0000e200ff027b82 */ /* 0x001e220000000a00 */
[----:B------:R-:W-:Y:S02]  /*0290*/  VOTEU.ANY UR4, UPT, PT ;  /* 0x0000000000047886 */ /* 0x000fe400038e0100 */
[----:B------:R-:W-:Y:S02]  /*02a0*/  UPOPC UR6, UR4 ;  /* 0x00000004000672bf */ /* 0x000fe40008000000 */
[----:B------:R-:W-:Y:S02]  /*02b0*/  UFLO.U32 UR5, UR4 ;  /* 0x00000004000572bd */ /* 0x000fe400080e0000 */
[----:B------:R-:W-:Y:S01]  /*02c0*/  UIMAD.WIDE.U32 UR6, UR6, 0x1, URZ ;  /* 0x00000001060678a5 */ /* 0x000fe2000f8e00ff */
[----:B------:R-:W-:-:S03]  /*02d0*/  UMOV UR4, URZ ;  /* 0x000000ff00047c82 */ /* 0x000fc60008000000 */
[----:B------:R-:W-:Y:S02]  /*02e0*/  UIADD3 UR4, UPT, UPT, UR7, UR4, URZ ;  /* 0x0000000407047290 */ /* 0x000fe4000fffe0ff */
[----:B------:R-:W-:Y:S01]  /*02f0*/  IMAD.U32 R5, RZ, RZ, UR7 ;  /* 0x00000007ff057e24 */ /* 0x000fe2000f8e00ff */
[----:B------:R-:W-:-:S03]  /*0300*/  MOV R4, UR6 ;  /* 0x0000000600047c02 */ /* 0x000fc60008000f00 */
[----:B------:R-:W-:Y:S02]  /*0310*/  MOV R5, UR4 ;  /* 0x0000000400057c02 */ /* 0x000fe40008000f00 */
[----:B-1----:R-:W-:-:S13]  /*0320*/  ISETP.EQ.U32.AND P0, PT, R0, UR5, PT ;  /* 0x0000000500007c0c */ /* 0x002fda000bf02070 */
[----:B0-----:R1:W-:Y:S02]  /*0330*/  @P0 REDG.E.ADD.64.STRONG.GPU desc[UR8][R2.64], R4 ;  /* 0x000000040200098e */ /* 0x0013e4000c12e508 */
.L_x_3:
[----:B------:R-:W-:Y:S05]  /*0340*/  BSYNC.RECONVERGENT B0 ;  /* 0x0000000000007941 */ /* 0x000fea0003800200 */
.L_x_2:
[----:B------:R-:W-:Y:S05]  /*0350*/  @P1 EXIT ;  /* 0x000000000000194d */ /* 0x000fea0003800000 */
[----:B------:R-:W2:Y:S01]  /*0360*/  S2R R0, SR_LANEID ;  /* 0x0000000000007919 */ /* 0x000ea20000000000 */
[----:B01----:R-:W0:Y:S01]  /*0370*/  LDC.64 R2, c[0x0][0x390] ;  /* 0x0000e400ff027b82 */ /* 0x003e220000000a00 */
        /* <DEDUP_REMOVED lines=8> */
[----:B------:R-:W-:Y:S02]  /*0400*/  MOV R5, UR4 ;  /* 0x0000000400057c02 */ /* 0x000fe40008000f00 */
[----:B--2---:R-:W-:-:S13]  /*0410*/  ISETP.EQ.U32.AND P0, PT, R0, UR5, PT ;  /* 0x0000000500007c0c */ /* 0x004fda000bf02070 */
[----:B0-----:R-:W-:Y:S01]  /*0420*/  @P0 REDG.E.ADD.64.STRONG.GPU desc[UR8][R2.64], R4 ;  /* 0x000000040200098e */ /* 0x001fe2000c12e508 */
[----:B------:R-:W-:Y:S05]  /*0430*/  EXIT ;  /* 0x000000000000794d */ /* 0x000fea0003800000 */
.L_x_4:
[----:B------:R-:W-:-:S00]  /*0440*/  BRA `(.L_x_4) ;  /* 0xfffffffc00fc7947 */ /* 0x000fc0000383ffff */
[----:B------:R-:W-:-:S00]  /*0450*/  NOP ;  /* 0x0000000000007918 */ /* 0x000fc00000000000 */
        /* <DEDUP_REMOVED lines=10> */
.L_x_5:


//--------------------- .nv.shared.reserved.0     --------------------------
	.section	.nv.shared.reserved.0,"aw",@nobits
	.weak		__nv_reservedSMEM_offset_0_alias
	.size		__nv_reservedSMEM_offset_0_alias, 0, 64
	.other		__nv_reservedSMEM_offset_0_alias,@"STO_CUDA_RESERVED_SHARED STV_DEFAULT"
__nv_reservedSMEM_offset_0_alias:
	.zero		0
	.zero		64


//--------------------- .nv.constant0._Z9calculatePyS_S_ --------------------------
	.section	.nv.constant0._Z9calculatePyS_S_,"a",@progbits
	.sectionflags	@""
	.align	4
.nv.constant0._Z9calculatePyS_S_:
	.zero		920


//--------------------- SYMBOLS --------------------------

	.type		.nv.reservedSmem.offset0,@object
	.size		.nv.reservedSmem.offset0,0x4
